//
// Generated by NVIDIA NVVM Compiler
//
// Compiler Build ID: CL-36424714
// Cuda compilation tools, release 13.0, V13.0.88
// Based on NVVM 20.0.0
//

.version 9.0
.target sm_100
.address_size 64

	// .globl	_Z18europeanCallKernelv

.visible .entry _Z18europeanCallKernelv()
{


	ret;

}


// ===== COMPILED SASS (sm_100) =====

	.target	sm_100

	.elftype	@"ET_EXEC"


//--------------------- .note.nv.tkinfo           --------------------------
	.section	.note.nv.tkinfo,"",@"SHT_NOTE"
	.sectionflags	@"SHF_NOTE_NV_TKINFO"
	.tkinfo
        /*0018*/ 	.word	0x00000002
        /*0030*/ 	.string	""
        /*0030*/ 	.string	"ptxas"
        /*0030*/ 	.string	"Cuda compilation tools, release 13.0, V13.0.88"
        /*0030*/ 	.string	"Build cuda_13.0.r13.0/compiler.36424714_0"
        /*0030*/ 	.string	"-arch sm_100 -m 64 "



//--------------------- .note.nv.cuinfo           --------------------------
	.section	.note.nv.cuinfo,"",@"SHT_NOTE"
	.sectionflags	@"SHF_NOTE_NV_CUINFO"
        /*0018*/ 	.short	0x0002
        /*001a*/ 	.short	0x0064
        /*001c*/ 	.short	0x0082
	.zero		2


//--------------------- .nv.info                  --------------------------
	.section	.nv.info,"",@"SHT_CUDA_INFO"
	.align	4


	//----- nvinfo : EIATTR_REGCOUNT
	.align		4
        /*0000*/ 	.byte	0x04, 0x2f
        /*0002*/ 	.short	(.L_1 - .L_0)
	.align		4
.L_0:
        /*0004*/ 	.word	index@(_Z18europeanCallKernelv)
        /*0008*/ 	.word	0x00000004


	//----- nvinfo : EIATTR_FRAME_SIZE
	.align		4
.L_1:
        /*000c*/ 	.byte	0x04, 0x11
        /*000e*/ 	.short	(.L_3 - .L_2)
	.align		4
.L_2:
        /*0010*/ 	.word	index@(_Z18europeanCallKernelv)
        /*0014*/ 	.word	0x00000000


	//----- nvinfo : EIATTR_MIN_STACK_SIZE
	.align		4
.L_3:
        /*0018*/ 	.byte	0x04, 0x12
        /*001a*/ 	.short	(.L_5 - .L_4)
	.align		4
.L_4:
        /*001c*/ 	.word	index@(_Z18europeanCallKernelv)
        /*0020*/ 	.word	0x00000000
.L_5:


//--------------------- .nv.compat                --------------------------
	.section	.nv.compat,"",@"SHT_CUDA_COMPAT_INFO"
	.align	4
        /*0000*/ 	.byte	0x02, 0x09, 0x00, 0x00, 0x02, 0x02, 0x01, 0x00, 0x02, 0x05, 0x05, 0x00, 0x03, 0x07, 0x01, 0x01
        /*0010*/ 	.byte	0x02, 0x03, 0x00, 0x00, 0x02, 0x06, 0x01, 0x00, 0x04, 0x0b, 0x08, 0x00, 0x09, 0x00, 0x00, 0x00
        /*0020*/ 	.byte	0x00, 0x00, 0x00, 0x00


//--------------------- .nv.info._Z18europeanCallKernelv --------------------------
	.section	.nv.info._Z18europeanCallKernelv,"",@"SHT_CUDA_INFO"
	.sectionflags	@""
	.align	4


	//----- nvinfo : EIATTR_CUDA_API_VERSION
	.align		4
        /*0000*/ 	.byte	0x04, 0x37
        /*0002*/ 	.short	(.L_7 - .L_6)
.L_6:
        /*0004*/ 	.word	0x00000082


	//----- nvinfo : EIATTR_SPARSE_MMA_MASK
	.align		4
.L_7:
        /*0008*/ 	.byte	0x03, 0x50
        /*000a*/ 	.short	0x0000


	//----- nvinfo : EIATTR_MAXREG_COUNT
	.align		4
        /*000c*/ 	.byte	0x03, 0x1b
        /*000e*/ 	.short	0x00ff


	//----- nvinfo : EIATTR_MERCURY_ISA_VERSION
	.align		4
        /*0010*/ 	.byte	0x03, 0x5f
        /*0012*/ 	.short	0x0101


	//----- nvinfo : EIATTR_VRC_CTA_INIT_COUNT
	.align		4
        /*0014*/ 	.byte	0x02, 0x4a
	.zero		1
	.zero		1


	//----- nvinfo : EIATTR_EXIT_INSTR_OFFSETS
	.align		4
        /*0018*/ 	.byte	0x04, 0x1c
        /*001a*/ 	.short	(.L_9 - .L_8)


	//   ....[0]....
.L_8:
        /*001c*/ 	.word	0x00000010


	//----- nvinfo : EIATTR_SW_WAR
	.align		4
.L_9:
        /*0020*/ 	.byte	0x04, 0x36
        /*0022*/ 	.short	(.L_11 - .L_10)
.L_10:
        /*0024*/ 	.word	0x00000008
.L_11:


//--------------------- .nv.callgraph             --------------------------
	.section	.nv.callgraph,"",@"SHT_CUDA_CALLGRAPH"
	.align	4
	.sectionentsize	8
	.align		4
        /*0000*/ 	.word	0x00000000
	.align		4
        /*0004*/ 	.word	0xffffffff
	.align		4
        /*0008*/ 	.word	0x00000000
	.align		4
        /*000c*/ 	.word	0xfffffffe
	.align		4
        /*0010*/ 	.word	0x00000000
	.align		4
        /*0014*/ 	.word	0xfffffffd
	.align		4
        /*0018*/ 	.word	0x00000000
	.align		4
        /*001c*/ 	.word	0xfffffffc


//--------------------- .text._Z18europeanCallKernelv --------------------------
	.section	.text._Z18europeanCallKernelv,"ax",@progbits
	.align	128
        .global         _Z18europeanCallKernelv
        .type           _Z18europeanCallKernelv,@function
        .size           _Z18europeanCallKernelv,(.L_x_1 - _Z18europeanCallKernelv)
        .other          _Z18europeanCallKernelv,@"STO_CUDA_ENTRY STV_DEFAULT"
_Z18europeanCallKernelv:
.text._Z18europeanCallKernelv:
[----:B------:R-:W-:Y:S01]  /*0000*/  LDC R1, c[0x0][0x37c] ;  /* 0x0000df00ff017b82 */ /* 0x000fe20000000800 */
[----:B------:R-:W-:Y:S05]  /*0010*/  EXIT ;  /* 0x000000000000794d */ /* 0x000fea0003800000 */
.L_x_0:
[----:B------:R-:W-:-:S00]  /*0020*/  BRA `(.L_x_0) ;  /* 0xfffffffc00fc7947 */ /* 0x000fc0000383ffff */
[----:B------:R-:W-:-:S00]  /*0030*/  NOP ;  /* 0x0000000000007918 */ /* 0x000fc00000000000 */
        /* <DEDUP_REMOVED lines=12> */
.L_x_1:


//--------------------- .nv.shared.reserved.0     --------------------------
	.section	.nv.shared.reserved.0,"aw",@nobits
	.weak		__nv_reservedSMEM_offset_0_alias
	.size		__nv_reservedSMEM_offset_0_alias, 0, 64
	.other		__nv_reservedSMEM_offset_0_alias,@"STO_CUDA_RESERVED_SHARED STV_DEFAULT"
__nv_reservedSMEM_offset_0_alias:
	.zero		0
	.zero		64


//--------------------- .nv.constant0._Z18europeanCallKernelv --------------------------
	.section	.nv.constant0._Z18europeanCallKernelv,"a",@progbits
	.sectionflags	@""
	.align	4
.nv.constant0._Z18europeanCallKernelv:
	.zero		896


//--------------------- SYMBOLS --------------------------

	.type		.nv.reservedSmem.offset0,@object
	.size		.nv.reservedSmem.offset0,0x4
